//
// Generated by NVIDIA NVVM Compiler
//
// Compiler Build ID: CL-36424714
// Cuda compilation tools, release 13.0, V13.0.88
// Based on NVVM 20.0.0
//

.version 9.0
.target sm_100
.address_size 64

	// .globl	_Z7kernel1mib
.extern .func  (.param .b32 func_retval0) vprintf
(
	.param .b64 vprintf_param_0,
	.param .b64 vprintf_param_1
)
;
.global .align 1 .b8 $str[72] = {91, 75, 69, 82, 78, 69, 76, 32, 49, 93, 32, 71, 80, 85, 32, 66, 108, 111, 99, 107, 58, 32, 37, 100, 32, 124, 32, 71, 80, 85, 32, 84, 104, 114, 101, 97, 100, 58, 32, 37, 100, 32, 124, 32, 67, 97, 108, 108, 58, 32, 37, 100, 32, 124, 32, 80, 116, 104, 114, 101, 97, 100, 32, 73, 68, 58, 32, 37, 108, 117, 10};
.global .align 1 .b8 $str$1[72] = {91, 75, 69, 82, 78, 69, 76, 32, 50, 93, 32, 71, 80, 85, 32, 66, 108, 111, 99, 107, 58, 32, 37, 100, 32, 124, 32, 71, 80, 85, 32, 84, 104, 114, 101, 97, 100, 58, 32, 37, 100, 32, 124, 32, 67, 97, 108, 108, 58, 32, 37, 100, 32, 124, 32, 80, 116, 104, 114, 101, 97, 100, 32, 73, 68, 58, 32, 37, 108, 117, 10};
.global .align 1 .b8 $str$2[72] = {91, 75, 69, 82, 78, 69, 76, 32, 51, 93, 32, 71, 80, 85, 32, 66, 108, 111, 99, 107, 58, 32, 37, 100, 32, 124, 32, 71, 80, 85, 32, 84, 104, 114, 101, 97, 100, 58, 32, 37, 100, 32, 124, 32, 67, 97, 108, 108, 58, 32, 37, 100, 32, 124, 32, 80, 116, 104, 114, 101, 97, 100, 32, 73, 68, 58, 32, 37, 108, 117, 10};
.global .align 1 .b8 $str$3[72] = {91, 75, 69, 82, 78, 69, 76, 32, 52, 93, 32, 71, 80, 85, 32, 66, 108, 111, 99, 107, 58, 32, 37, 100, 32, 124, 32, 71, 80, 85, 32, 84, 104, 114, 101, 97, 100, 58, 32, 37, 100, 32, 124, 32, 67, 97, 108, 108, 58, 32, 37, 100, 32, 124, 32, 80, 116, 104, 114, 101, 97, 100, 32, 73, 68, 58, 32, 37, 108, 117, 10};
.global .align 1 .b8 $str$4[72] = {91, 75, 69, 82, 78, 69, 76, 32, 53, 93, 32, 71, 80, 85, 32, 66, 108, 111, 99, 107, 58, 32, 37, 100, 32, 124, 32, 71, 80, 85, 32, 84, 104, 114, 101, 97, 100, 58, 32, 37, 100, 32, 124, 32, 67, 97, 108, 108, 58, 32, 37, 100, 32, 124, 32, 80, 116, 104, 114, 101, 97, 100, 32, 73, 68, 58, 32, 37, 108, 117, 10};

.visible .entry _Z7kernel1mib(
	.param .u64 _Z7kernel1mib_param_0,
	.param .u32 _Z7kernel1mib_param_1,
	.param .u8 _Z7kernel1mib_param_2
)
{
	.local .align 8 .b8 	__local_depot0[24];
	.reg .b64 	%SP;
	.reg .b64 	%SPL;
	.reg .pred 	%p<2>;
	.reg .b16 	%rs<2>;
	.reg .b32 	%r<6>;
	.reg .b64 	%rd<6>;

	mov.u64 	%SPL, __local_depot0;
	cvta.local.u64 	%SP, %SPL;
	ld.param.u64 	%rd1, [_Z7kernel1mib_param_0];
	ld.param.u32 	%r1, [_Z7kernel1mib_param_1];
	ld.param.s8 	%rs1, [_Z7kernel1mib_param_2];
	setp.eq.s16 	%p1, %rs1, 0;
	@%p1 bra 	$L__BB0_2;
	add.u64 	%rd2, %SP, 0;
	add.u64 	%rd3, %SPL, 0;
	mov.u32 	%r2, %ctaid.x;
	mov.u32 	%r3, %tid.x;
	st.local.v2.u32 	[%rd3], {%r2, %r3};
	st.local.u32 	[%rd3+8], %r1;
	st.local.u64 	[%rd3+16], %rd1;
	mov.u64 	%rd4, $str;
	cvta.global.u64 	%rd5, %rd4;
	{ // callseq 0, 0
	.param .b64 param0;
	st.param.b64 	[param0], %rd5;
	.param .b64 param1;
	st.param.b64 	[param1], %rd2;
	.param .b32 retval0;
	call.uni (retval0), 
	vprintf, 
	(
	param0, 
	param1
	);
	ld.param.b32 	%r4, [retval0];
	} // callseq 0
$L__BB0_2:
	ret;

}
	// .globl	_Z7kernel2mib
.visible .entry _Z7kernel2mib(
	.param .u64 _Z7kernel2mib_param_0,
	.param .u32 _Z7kernel2mib_param_1,
	.param .u8 _Z7kernel2mib_param_2
)
{
	.local .align 8 .b8 	__local_depot1[24];
	.reg .b64 	%SP;
	.reg .b64 	%SPL;
	.reg .pred 	%p<2>;
	.reg .b16 	%rs<2>;
	.reg .b32 	%r<6>;
	.reg .b64 	%rd<6>;

	mov.u64 	%SPL, __local_depot1;
	cvta.local.u64 	%SP, %SPL;
	ld.param.u64 	%rd1, [_Z7kernel2mib_param_0];
	ld.param.u32 	%r1, [_Z7kernel2mib_param_1];
	ld.param.s8 	%rs1, [_Z7kernel2mib_param_2];
	setp.eq.s16 	%p1, %rs1, 0;
	@%p1 bra 	$L__BB1_2;
	add.u64 	%rd2, %SP, 0;
	add.u64 	%rd3, %SPL, 0;
	mov.u32 	%r2, %ctaid.x;
	mov.u32 	%r3, %tid.x;
	st.local.v2.u32 	[%rd3], {%r2, %r3};
	st.local.u32 	[%rd3+8], %r1;
	st.local.u64 	[%rd3+16], %rd1;
	mov.u64 	%rd4, $str$1;
	cvta.global.u64 	%rd5, %rd4;
	{ // callseq 1, 0
	.param .b64 param0;
	st.param.b64 	[param0], %rd5;
	.param .b64 param1;
	st.param.b64 	[param1], %rd2;
	.param .b32 retval0;
	call.uni (retval0), 
	vprintf, 
	(
	param0, 
	param1
	);
	ld.param.b32 	%r4, [retval0];
	} // callseq 1
$L__BB1_2:
	ret;

}
	// .globl	_Z7kernel3mib
.visible .entry _Z7kernel3mib(
	.param .u64 _Z7kernel3mib_param_0,
	.param .u32 _Z7kernel3mib_param_1,
	.param .u8 _Z7kernel3mib_param_2
)
{
	.local .align 8 .b8 	__local_depot2[24];
	.reg .b64 	%SP;
	.reg .b64 	%SPL;
	.reg .pred 	%p<2>;
	.reg .b16 	%rs<2>;
	.reg .b32 	%r<6>;
	.reg .b64 	%rd<6>;

	mov.u64 	%SPL, __local_depot2;
	cvta.local.u64 	%SP, %SPL;
	ld.param.u64 	%rd1, [_Z7kernel3mib_param_0];
	ld.param.u32 	%r1, [_Z7kernel3mib_param_1];
	ld.param.s8 	%rs1, [_Z7kernel3mib_param_2];
	setp.eq.s16 	%p1, %rs1, 0;
	@%p1 bra 	$L__BB2_2;
	add.u64 	%rd2, %SP, 0;
	add.u64 	%rd3, %SPL, 0;
	mov.u32 	%r2, %ctaid.x;
	mov.u32 	%r3, %tid.x;
	st.local.v2.u32 	[%rd3], {%r2, %r3};
	st.local.u32 	[%rd3+8], %r1;
	st.local.u64 	[%rd3+16], %rd1;
	mov.u64 	%rd4, $str$2;
	cvta.global.u64 	%rd5, %rd4;
	{ // callseq 2, 0
	.param .b64 param0;
	st.param.b64 	[param0], %rd5;
	.param .b64 param1;
	st.param.b64 	[param1], %rd2;
	.param .b32 retval0;
	call.uni (retval0), 
	vprintf, 
	(
	param0, 
	param1
	);
	ld.param.b32 	%r4, [retval0];
	} // callseq 2
$L__BB2_2:
	ret;

}
	// .globl	_Z7kernel4mib
.visible .entry _Z7kernel4mib(
	.param .u64 _Z7kernel4mib_param_0,
	.param .u32 _Z7kernel4mib_param_1,
	.param .u8 _Z7kernel4mib_param_2
)
{
	.local .align 8 .b8 	__local_depot3[24];
	.reg .b64 	%SP;
	.reg .b64 	%SPL;
	.reg .pred 	%p<2>;
	.reg .b16 	%rs<2>;
	.reg .b32 	%r<6>;
	.reg .b64 	%rd<6>;

	mov.u64 	%SPL, __local_depot3;
	cvta.local.u64 	%SP, %SPL;
	ld.param.u64 	%rd1, [_Z7kernel4mib_param_0];
	ld.param.u32 	%r1, [_Z7kernel4mib_param_1];
	ld.param.s8 	%rs1, [_Z7kernel4mib_param_2];
	setp.eq.s16 	%p1, %rs1, 0;
	@%p1 bra 	$L__BB3_2;
	add.u64 	%rd2, %SP, 0;
	add.u64 	%rd3, %SPL, 0;
	mov.u32 	%r2, %ctaid.x;
	mov.u32 	%r3, %tid.x;
	st.local.v2.u32 	[%rd3], {%r2, %r3};
	st.local.u32 	[%rd3+8], %r1;
	st.local.u64 	[%rd3+16], %rd1;
	mov.u64 	%rd4, $str$3;
	cvta.global.u64 	%rd5, %rd4;
	{ // callseq 3, 0
	.param .b64 param0;
	st.param.b64 	[param0], %rd5;
	.param .b64 param1;
	st.param.b64 	[param1], %rd2;
	.param .b32 retval0;
	call.uni (retval0), 
	vprintf, 
	(
	param0, 
	param1
	);
	ld.param.b32 	%r4, [retval0];
	} // callseq 3
$L__BB3_2:
	ret;

}
	// .globl	_Z7kernel5mib
.visible .entry _Z7kernel5mib(
	.param .u64 _Z7kernel5mib_param_0,
	.param .u32 _Z7kernel5mib_param_1,
	.param .u8 _Z7kernel5mib_param_2
)
{
	.local .align 8 .b8 	__local_depot4[24];
	.reg .b64 	%SP;
	.reg .b64 	%SPL;
	.reg .pred 	%p<2>;
	.reg .b16 	%rs<2>;
	.reg .b32 	%r<6>;
	.reg .b64 	%rd<6>;

	mov.u64 	%SPL, __local_depot4;
	cvta.local.u64 	%SP, %SPL;
	ld.param.u64 	%rd1, [_Z7kernel5mib_param_0];
	ld.param.u32 	%r1, [_Z7kernel5mib_param_1];
	ld.param.s8 	%rs1, [_Z7kernel5mib_param_2];
	setp.eq.s16 	%p1, %rs1, 0;
	@%p1 bra 	$L__BB4_2;
	add.u64 	%rd2, %SP, 0;
	add.u64 	%rd3, %SPL, 0;
	mov.u32 	%r2, %ctaid.x;
	mov.u32 	%r3, %tid.x;
	st.local.v2.u32 	[%rd3], {%r2, %r3};
	st.local.u32 	[%rd3+8], %r1;
	st.local.u64 	[%rd3+16], %rd1;
	mov.u64 	%rd4, $str$4;
	cvta.global.u64 	%rd5, %rd4;
	{ // callseq 4, 0
	.param .b64 param0;
	st.param.b64 	[param0], %rd5;
	.param .b64 param1;
	st.param.b64 	[param1], %rd2;
	.param .b32 retval0;
	call.uni (retval0), 
	vprintf, 
	(
	param0, 
	param1
	);
	ld.param.b32 	%r4, [retval0];
	} // callseq 4
$L__BB4_2:
	ret;

}


// ===== COMPILED SASS (sm_100) =====

	.target	sm_100

	.elftype	@"ET_EXEC"


//--------------------- .note.nv.tkinfo           --------------------------
	.section	.note.nv.tkinfo,"",@"SHT_NOTE"
	.sectionflags	@"SHF_NOTE_NV_TKINFO"
	.tkinfo
        /*0018*/ 	.word	0x00000002
        /*0030*/ 	.string	""
        /*0030*/ 	.string	"ptxas"
        /*0030*/ 	.string	"Cuda compilation tools, release 13.0, V13.0.88"
        /*0030*/ 	.string	"Build cuda_13.0.r13.0/compiler.36424714_0"
        /*0030*/ 	.string	"-arch sm_100 -m 64 "



//--------------------- .note.nv.cuinfo           --------------------------
	.section	.note.nv.cuinfo,"",@"SHT_NOTE"
	.sectionflags	@"SHF_NOTE_NV_CUINFO"
        /*0018*/ 	.short	0x0002
        /*001a*/ 	.short	0x0064
        /*001c*/ 	.short	0x0082
	.zero		2


//--------------------- .nv.info                  --------------------------
	.section	.nv.info,"",@"SHT_CUDA_INFO"
	.align	4


	//----- nvinfo : EIATTR_REGCOUNT
	.align		4
        /*0000*/ 	.byte	0x04, 0x2f
        /*0002*/ 	.short	(.L_6 - .L_5)
	.align		4
.L_5:
        /*0004*/ 	.word	index@(_Z7kernel1mib)
        /*0008*/ 	.word	0x00000018


	//----- nvinfo : EIATTR_FRAME_SIZE
	.align		4
.L_6:
        /*000c*/ 	.byte	0x04, 0x11
        /*000e*/ 	.short	(.L_8 - .L_7)
	.align		4
.L_7:
        /*0010*/ 	.word	index@(_Z7kernel1mib)
        /*0014*/ 	.word	0x00000018


	//----- nvinfo : EIATTR_REGCOUNT
	.align		4
.L_8:
        /*0018*/ 	.byte	0x04, 0x2f
        /*001a*/ 	.short	(.L_10 - .L_9)
	.align		4
.L_9:
        /*001c*/ 	.word	index@(_Z7kernel2mib)
        /*0020*/ 	.word	0x00000018


	//----- nvinfo : EIATTR_FRAME_SIZE
	.align		4
.L_10:
        /*0024*/ 	.byte	0x04, 0x11
        /*0026*/ 	.short	(.L_12 - .L_11)
	.align		4
.L_11:
        /*0028*/ 	.word	index@(_Z7kernel2mib)
        /*002c*/ 	.word	0x00000018


	//----- nvinfo : EIATTR_REGCOUNT
	.align		4
.L_12:
        /*0030*/ 	.byte	0x04, 0x2f
        /*0032*/ 	.short	(.L_14 - .L_13)
	.align		4
.L_13:
        /*0034*/ 	.word	index@(_Z7kernel3mib)
        /*0038*/ 	.word	0x00000018


	//----- nvinfo : EIATTR_FRAME_SIZE
	.align		4
.L_14:
        /*003c*/ 	.byte	0x04, 0x11
        /*003e*/ 	.short	(.L_16 - .L_15)
	.align		4
.L_15:
        /*0040*/ 	.word	index@(_Z7kernel3mib)
        /*0044*/ 	.word	0x00000018


	//----- nvinfo : EIATTR_REGCOUNT
	.align		4
.L_16:
        /*0048*/ 	.byte	0x04, 0x2f
        /*004a*/ 	.short	(.L_18 - .L_17)
	.align		4
.L_17:
        /*004c*/ 	.word	index@(_Z7kernel4mib)
        /*0050*/ 	.word	0x00000018


	//----- nvinfo : EIATTR_FRAME_SIZE
	.align		4
.L_18:
        /*0054*/ 	.byte	0x04, 0x11
        /*0056*/ 	.short	(.L_20 - .L_19)
	.align		4
.L_19:
        /*0058*/ 	.word	index@(_Z7kernel4mib)
        /*005c*/ 	.word	0x00000018


	//----- nvinfo : EIATTR_REGCOUNT
	.align		4
.L_20:
        /*0060*/ 	.byte	0x04, 0x2f
        /*0062*/ 	.short	(.L_22 - .L_21)
	.align		4
.L_21:
        /*0064*/ 	.word	index@(_Z7kernel5mib)
        /*0068*/ 	.word	0x00000018


	//----- nvinfo : EIATTR_FRAME_SIZE
	.align		4
.L_22:
        /*006c*/ 	.byte	0x04, 0x11
        /*006e*/ 	.short	(.L_24 - .L_23)
	.align		4
.L_23:
        /*0070*/ 	.word	index@(_Z7kernel5mib)
        /*0074*/ 	.word	0x00000018


	//----- nvinfo : EIATTR_MIN_STACK_SIZE
	.align		4
.L_24:
        /*0078*/ 	.byte	0x04, 0x12
        /*007a*/ 	.short	(.L_26 - .L_25)
	.align		4
.L_25:
        /*007c*/ 	.word	index@(_Z7kernel5mib)
        /*0080*/ 	.word	0x00000018


	//----- nvinfo : EIATTR_MIN_STACK_SIZE
	.align		4
.L_26:
        /*0084*/ 	.byte	0x04, 0x12
        /*0086*/ 	.short	(.L_28 - .L_27)
	.align		4
.L_27:
        /*0088*/ 	.word	index@(_Z7kernel4mib)
        /*008c*/ 	.word	0x00000018


	//----- nvinfo : EIATTR_MIN_STACK_SIZE
	.align		4
.L_28:
        /*0090*/ 	.byte	0x04, 0x12
        /*0092*/ 	.short	(.L_30 - .L_29)
	.align		4
.L_29:
        /*0094*/ 	.word	index@(_Z7kernel3mib)
        /*0098*/ 	.word	0x00000018


	//----- nvinfo : EIATTR_MIN_STACK_SIZE
	.align		4
.L_30:
        /*009c*/ 	.byte	0x04, 0x12
        /*009e*/ 	.short	(.L_32 - .L_31)
	.align		4
.L_31:
        /*00a0*/ 	.word	index@(_Z7kernel2mib)
        /*00a4*/ 	.word	0x00000018


	//----- nvinfo : EIATTR_MIN_STACK_SIZE
	.align		4
.L_32:
        /*00a8*/ 	.byte	0x04, 0x12
        /*00aa*/ 	.short	(.L_34 - .L_33)
	.align		4
.L_33:
        /*00ac*/ 	.word	index@(_Z7kernel1mib)
        /*00b0*/ 	.word	0x00000018
.L_34:


//--------------------- .nv.compat                --------------------------
	.section	.nv.compat,"",@"SHT_CUDA_COMPAT_INFO"
	.align	4
        /*0000*/ 	.byte	0x02, 0x09, 0x00, 0x00, 0x02, 0x02, 0x01, 0x00, 0x02, 0x05, 0x05, 0x00, 0x03, 0x07, 0x01, 0x01
        /*0010*/ 	.byte	0x02, 0x03, 0x00, 0x00, 0x02, 0x06, 0x01, 0x00, 0x04, 0x0b, 0x08, 0x00, 0x09, 0x00, 0x00, 0x00
        /*0020*/ 	.byte	0x00, 0x00, 0x00, 0x00


//--------------------- .nv.info._Z7kernel5mib    --------------------------
	.section	.nv.info._Z7kernel5mib,"",@"SHT_CUDA_INFO"
	.sectionflags	@""
	.align	4


	//----- nvinfo : EIATTR_CUDA_API_VERSION
	.align		4
        /*0000*/ 	.byte	0x04, 0x37
        /*0002*/ 	.short	(.L_36 - .L_35)
.L_35:
        /*0004*/ 	.word	0x00000082


	//----- nvinfo : EIATTR_KPARAM_INFO
	.align		4
.L_36:
        /*0008*/ 	.byte	0x04, 0x17
        /*000a*/ 	.short	(.L_38 - .L_37)
.L_37:
        /*000c*/ 	.word	0x00000000
        /*0010*/ 	.short	0x0002
        /*0012*/ 	.short	0x000c
        /*0014*/ 	.byte	0x00, 0xf0, 0x05, 0x00


	//----- nvinfo : EIATTR_KPARAM_INFO
	.align		4
.L_38:
        /*0018*/ 	.byte	0x04, 0x17
        /*001a*/ 	.short	(.L_40 - .L_39)
.L_39:
        /*001c*/ 	.word	0x00000000
        /*0020*/ 	.short	0x0001
        /*0022*/ 	.short	0x0008
        /*0024*/ 	.byte	0x00, 0xf0, 0x11, 0x00


	//----- nvinfo : EIATTR_KPARAM_INFO
	.align		4
.L_40:
        /*0028*/ 	.byte	0x04, 0x17
        /*002a*/ 	.short	(.L_42 - .L_41)
.L_41:
        /*002c*/ 	.word	0x00000000
        /*0030*/ 	.short	0x0000
        /*0032*/ 	.short	0x0000
        /*0034*/ 	.byte	0x00, 0xf0, 0x21, 0x00


	//----- nvinfo : EIATTR_SPARSE_MMA_MASK
	.align		4
.L_42:
        /*0038*/ 	.byte	0x03, 0x50
        /*003a*/ 	.short	0x0000


	//----- nvinfo : EIATTR_MAXREG_COUNT
	.align		4
        /*003c*/ 	.byte	0x03, 0x1b
        /*003e*/ 	.short	0x00ff


	//----- nvinfo : EIATTR_EXTERNS
	.align		4
        /*0040*/ 	.byte	0x04, 0x0f
        /*0042*/ 	.short	(.L_44 - .L_43)


	//   ....[0]....
	.align		4
.L_43:
        /*0044*/ 	.word	index@(vprintf)


	//----- nvinfo : EIATTR_MERCURY_ISA_VERSION
	.align		4
.L_44:
        /*0048*/ 	.byte	0x03, 0x5f
        /*004a*/ 	.short	0x0101


	//----- nvinfo : EIATTR_VRC_CTA_INIT_COUNT
	.align		4
        /*004c*/ 	.byte	0x02, 0x4a
	.zero		1
	.zero		1


	//----- nvinfo : EIATTR_SYSCALL_OFFSETS
	.align		4
        /*0050*/ 	.byte	0x04, 0x46
        /*0052*/ 	.short	(.L_46 - .L_45)


	//   ....[0]....
.L_45:
        /*0054*/ 	.word	0x00000170


	//----- nvinfo : EIATTR_EXIT_INSTR_OFFSETS
	.align		4
.L_46:
        /*0058*/ 	.byte	0x04, 0x1c
        /*005a*/ 	.short	(.L_48 - .L_47)


	//   ....[0]....
.L_47:
        /*005c*/ 	.word	0x00000070


	//   ....[1]....
        /*0060*/ 	.word	0x00000180


	//----- nvinfo : EIATTR_CBANK_PARAM_SIZE
	.align		4
.L_48:
        /*0064*/ 	.byte	0x03, 0x19
        /*0066*/ 	.short	0x000d


	//----- nvinfo : EIATTR_PARAM_CBANK
	.align		4
        /*0068*/ 	.byte	0x04, 0x0a
        /*006a*/ 	.short	(.L_50 - .L_49)
	.align		4
.L_49:
        /*006c*/ 	.word	index@(.nv.constant0._Z7kernel5mib)
        /*0070*/ 	.short	0x0380
        /*0072*/ 	.short	0x000d


	//----- nvinfo : EIATTR_SW_WAR
	.align		4
.L_50:
        /*0074*/ 	.byte	0x04, 0x36
        /*0076*/ 	.short	(.L_52 - .L_51)
.L_51:
        /*0078*/ 	.word	0x00000008
.L_52:


//--------------------- .nv.info._Z7kernel4mib    --------------------------
	.section	.nv.info._Z7kernel4mib,"",@"SHT_CUDA_INFO"
	.sectionflags	@""
	.align	4


	//----- nvinfo : EIATTR_CUDA_API_VERSION
	.align		4
        /*0000*/ 	.byte	0x04, 0x37
        /*0002*/ 	.short	(.L_54 - .L_53)
.L_53:
        /*0004*/ 	.word	0x00000082


	//----- nvinfo : EIATTR_KPARAM_INFO
	.align		4
.L_54:
        /*0008*/ 	.byte	0x04, 0x17
        /*000a*/ 	.short	(.L_56 - .L_55)
.L_55:
        /*000c*/ 	.word	0x00000000
        /*0010*/ 	.short	0x0002
        /*0012*/ 	.short	0x000c
        /*0014*/ 	.byte	0x00, 0xf0, 0x05, 0x00


	//----- nvinfo : EIATTR_KPARAM_INFO
	.align		4
.L_56:
        /*0018*/ 	.byte	0x04, 0x17
        /*001a*/ 	.short	(.L_58 - .L_57)
.L_57:
        /*001c*/ 	.word	0x00000000
        /*0020*/ 	.short	0x0001
        /*0022*/ 	.short	0x0008
        /*0024*/ 	.byte	0x00, 0xf0, 0x11, 0x00


	//----- nvinfo : EIATTR_KPARAM_INFO
	.align		4
.L_58:
        /*0028*/ 	.byte	0x04, 0x17
        /*002a*/ 	.short	(.L_60 - .L_59)
.L_59:
        /*002c*/ 	.word	0x00000000
        /*0030*/ 	.short	0x0000
        /*0032*/ 	.short	0x0000
        /*0034*/ 	.byte	0x00, 0xf0, 0x21, 0x00


	//----- nvinfo : EIATTR_SPARSE_MMA_MASK
	.align		4
.L_60:
        /*0038*/ 	.byte	0x03, 0x50
        /*003a*/ 	.short	0x0000


	//----- nvinfo : EIATTR_MAXREG_COUNT
	.align		4
        /*003c*/ 	.byte	0x03, 0x1b
        /*003e*/ 	.short	0x00ff


	//----- nvinfo : EIATTR_EXTERNS
	.align		4
        /*0040*/ 	.byte	0x04, 0x0f
        /*0042*/ 	.short	(.L_62 - .L_61)


	//   ....[0]....
	.align		4
.L_61:
        /*0044*/ 	.word	index@(vprintf)


	//----- nvinfo : EIATTR_MERCURY_ISA_VERSION
	.align		4
.L_62:
        /*0048*/ 	.byte	0x03, 0x5f
        /*004a*/ 	.short	0x0101


	//----- nvinfo : EIATTR_VRC_CTA_INIT_COUNT
	.align		4
        /*004c*/ 	.byte	0x02, 0x4a
	.zero		1
	.zero		1


	//----- nvinfo : EIATTR_SYSCALL_OFFSETS
	.align		4
        /*0050*/ 	.byte	0x04, 0x46
        /*0052*/ 	.short	(.L_64 - .L_63)


	//   ....[0]....
.L_63:
        /*0054*/ 	.word	0x00000170


	//----- nvinfo : EIATTR_EXIT_INSTR_OFFSETS
	.align		4
.L_64:
        /*0058*/ 	.byte	0x04, 0x1c
        /*005a*/ 	.short	(.L_66 - .L_65)


	//   ....[0]....
.L_65:
        /*005c*/ 	.word	0x00000070


	//   ....[1]....
        /*0060*/ 	.word	0x00000180


	//----- nvinfo : EIATTR_CBANK_PARAM_SIZE
	.align		4
.L_66:
        /*0064*/ 	.byte	0x03, 0x19
        /*0066*/ 	.short	0x000d


	//----- nvinfo : EIATTR_PARAM_CBANK
	.align		4
        /*0068*/ 	.byte	0x04, 0x0a
        /*006a*/ 	.short	(.L_68 - .L_67)
	.align		4
.L_67:
        /*006c*/ 	.word	index@(.nv.constant0._Z7kernel4mib)
        /*0070*/ 	.short	0x0380
        /*0072*/ 	.short	0x000d


	//----- nvinfo : EIATTR_SW_WAR
	.align		4
.L_68:
        /*0074*/ 	.byte	0x04, 0x36
        /*0076*/ 	.short	(.L_70 - .L_69)
.L_69:
        /*0078*/ 	.word	0x00000008
.L_70:


//--------------------- .nv.info._Z7kernel3mib    --------------------------
	.section	.nv.info._Z7kernel3mib,"",@"SHT_CUDA_INFO"
	.sectionflags	@""
	.align	4


	//----- nvinfo : EIATTR_CUDA_API_VERSION
	.align		4
        /*0000*/ 	.byte	0x04, 0x37
        /*0002*/ 	.short	(.L_72 - .L_71)
.L_71:
        /*0004*/ 	.word	0x00000082


	//----- nvinfo : EIATTR_KPARAM_INFO
	.align		4
.L_72:
        /*0008*/ 	.byte	0x04, 0x17
        /*000a*/ 	.short	(.L_74 - .L_73)
.L_73:
        /*000c*/ 	.word	0x00000000
        /*0010*/ 	.short	0x0002
        /*0012*/ 	.short	0x000c
        /*0014*/ 	.byte	0x00, 0xf0, 0x05, 0x00


	//----- nvinfo : EIATTR_KPARAM_INFO
	.align		4
.L_74:
        /*0018*/ 	.byte	0x04, 0x17
        /*001a*/ 	.short	(.L_76 - .L_75)
.L_75:
        /*001c*/ 	.word	0x00000000
        /*0020*/ 	.short	0x0001
        /*0022*/ 	.short	0x0008
        /*0024*/ 	.byte	0x00, 0xf0, 0x11, 0x00


	//----- nvinfo : EIATTR_KPARAM_INFO
	.align		4
.L_76:
        /*0028*/ 	.byte	0x04, 0x17
        /*002a*/ 	.short	(.L_78 - .L_77)
.L_77:
        /*002c*/ 	.word	0x00000000
        /*0030*/ 	.short	0x0000
        /*0032*/ 	.short	0x0000
        /*0034*/ 	.byte	0x00, 0xf0, 0x21, 0x00


	//----- nvinfo : EIATTR_SPARSE_MMA_MASK
	.align		4
.L_78:
        /*0038*/ 	.byte	0x03, 0x50
        /*003a*/ 	.short	0x0000


	//----- nvinfo : EIATTR_MAXREG_COUNT
	.align		4
        /*003c*/ 	.byte	0x03, 0x1b
        /*003e*/ 	.short	0x00ff


	//----- nvinfo : EIATTR_EXTERNS
	.align		4
        /*0040*/ 	.byte	0x04, 0x0f
        /*0042*/ 	.short	(.L_80 - .L_79)


	//   ....[0]....
	.align		4
.L_79:
        /*0044*/ 	.word	index@(vprintf)


	//----- nvinfo : EIATTR_MERCURY_ISA_VERSION
	.align		4
.L_80:
        /*0048*/ 	.byte	0x03, 0x5f
        /*004a*/ 	.short	0x0101


	//----- nvinfo : EIATTR_VRC_CTA_INIT_COUNT
	.align		4
        /*004c*/ 	.byte	0x02, 0x4a
	.zero		1
	.zero		1


	//----- nvinfo : EIATTR_SYSCALL_OFFSETS
	.align		4
        /*0050*/ 	.byte	0x04, 0x46
        /*0052*/ 	.short	(.L_82 - .L_81)


	//   ....[0]....
.L_81:
        /*0054*/ 	.word	0x00000170


	//----- nvinfo : EIATTR_EXIT_INSTR_OFFSETS
	.align		4
.L_82:
        /*0058*/ 	.byte	0x04, 0x1c
        /*005a*/ 	.short	(.L_84 - .L_83)


	//   ....[0]....
.L_83:
        /*005c*/ 	.word	0x00000070


	//   ....[1]....
        /*0060*/ 	.word	0x00000180


	//----- nvinfo : EIATTR_CBANK_PARAM_SIZE
	.align		4
.L_84:
        /*0064*/ 	.byte	0x03, 0x19
        /*0066*/ 	.short	0x000d


	//----- nvinfo : EIATTR_PARAM_CBANK
	.align		4
        /*0068*/ 	.byte	0x04, 0x0a
        /*006a*/ 	.short	(.L_86 - .L_85)
	.align		4
.L_85:
        /*006c*/ 	.word	index@(.nv.constant0._Z7kernel3mib)
        /*0070*/ 	.short	0x0380
        /*0072*/ 	.short	0x000d


	//----- nvinfo : EIATTR_SW_WAR
	.align		4
.L_86:
        /*0074*/ 	.byte	0x04, 0x36
        /*0076*/ 	.short	(.L_88 - .L_87)
.L_87:
        /*0078*/ 	.word	0x00000008
.L_88:


//--------------------- .nv.info._Z7kernel2mib    --------------------------
	.section	.nv.info._Z7kernel2mib,"",@"SHT_CUDA_INFO"
	.sectionflags	@""
	.align	4


	//----- nvinfo : EIATTR_CUDA_API_VERSION
	.align		4
        /*0000*/ 	.byte	0x04, 0x37
        /*0002*/ 	.short	(.L_90 - .L_89)
.L_89:
        /*0004*/ 	.word	0x00000082


	//----- nvinfo : EIATTR_KPARAM_INFO
	.align		4
.L_90:
        /*0008*/ 	.byte	0x04, 0x17
        /*000a*/ 	.short	(.L_92 - .L_91)
.L_91:
        /*000c*/ 	.word	0x00000000
        /*0010*/ 	.short	0x0002
        /*0012*/ 	.short	0x000c
        /*0014*/ 	.byte	0x00, 0xf0, 0x05, 0x00


	//----- nvinfo : EIATTR_KPARAM_INFO
	.align		4
.L_92:
        /*0018*/ 	.byte	0x04, 0x17
        /*001a*/ 	.short	(.L_94 - .L_93)
.L_93:
        /*001c*/ 	.word	0x00000000
        /*0020*/ 	.short	0x0001
        /*0022*/ 	.short	0x0008
        /*0024*/ 	.byte	0x00, 0xf0, 0x11, 0x00


	//----- nvinfo : EIATTR_KPARAM_INFO
	.align		4
.L_94:
        /*0028*/ 	.byte	0x04, 0x17
        /*002a*/ 	.short	(.L_96 - .L_95)
.L_95:
        /*002c*/ 	.word	0x00000000
        /*0030*/ 	.short	0x0000
        /*0032*/ 	.short	0x0000
        /*0034*/ 	.byte	0x00, 0xf0, 0x21, 0x00


	//----- nvinfo : EIATTR_SPARSE_MMA_MASK
	.align		4
.L_96:
        /*0038*/ 	.byte	0x03, 0x50
        /*003a*/ 	.short	0x0000


	//----- nvinfo : EIATTR_MAXREG_COUNT
	.align		4
        /*003c*/ 	.byte	0x03, 0x1b
        /*003e*/ 	.short	0x00ff


	//----- nvinfo : EIATTR_EXTERNS
	.align		4
        /*0040*/ 	.byte	0x04, 0x0f
        /*0042*/ 	.short	(.L_98 - .L_97)


	//   ....[0]....
	.align		4
.L_97:
        /*0044*/ 	.word	index@(vprintf)


	//----- nvinfo : EIATTR_MERCURY_ISA_VERSION
	.align		4
.L_98:
        /*0048*/ 	.byte	0x03, 0x5f
        /*004a*/ 	.short	0x0101


	//----- nvinfo : EIATTR_VRC_CTA_INIT_COUNT
	.align		4
        /*004c*/ 	.byte	0x02, 0x4a
	.zero		1
	.zero		1


	//----- nvinfo : EIATTR_SYSCALL_OFFSETS
	.align		4
        /*0050*/ 	.byte	0x04, 0x46
        /*0052*/ 	.short	(.L_100 - .L_99)


	//   ....[0]....
.L_99:
        /*0054*/ 	.word	0x00000170


	//----- nvinfo : EIATTR_EXIT_INSTR_OFFSETS
	.align		4
.L_100:
        /*0058*/ 	.byte	0x04, 0x1c
        /*005a*/ 	.short	(.L_102 - .L_101)


	//   ....[0]....
.L_101:
        /*005c*/ 	.word	0x00000070


	//   ....[1]....
        /*0060*/ 	.word	0x00000180


	//----- nvinfo : EIATTR_CBANK_PARAM_SIZE
	.align		4
.L_102:
        /*0064*/ 	.byte	0x03, 0x19
        /*0066*/ 	.short	0x000d


	//----- nvinfo : EIATTR_PARAM_CBANK
	.align		4
        /*0068*/ 	.byte	0x04, 0x0a
        /*006a*/ 	.short	(.L_104 - .L_103)
	.align		4
.L_103:
        /*006c*/ 	.word	index@(.nv.constant0._Z7kernel2mib)
        /*0070*/ 	.short	0x0380
        /*0072*/ 	.short	0x000d


	//----- nvinfo : EIATTR_SW_WAR
	.align		4
.L_104:
        /*0074*/ 	.byte	0x04, 0x36
        /*0076*/ 	.short	(.L_106 - .L_105)
.L_105:
        /*0078*/ 	.word	0x00000008
.L_106:


//--------------------- .nv.info._Z7kernel1mib    --------------------------
	.section	.nv.info._Z7kernel1mib,"",@"SHT_CUDA_INFO"
	.sectionflags	@""
	.align	4


	//----- nvinfo : EIATTR_CUDA_API_VERSION
	.align		4
        /*0000*/ 	.byte	0x04, 0x37
        /*0002*/ 	.short	(.L_108 - .L_107)
.L_107:
        /*0004*/ 	.word	0x00000082


	//----- nvinfo : EIATTR_KPARAM_INFO
	.align		4
.L_108:
        /*0008*/ 	.byte	0x04, 0x17
        /*000a*/ 	.short	(.L_110 - .L_109)
.L_109:
        /*000c*/ 	.word	0x00000000
        /*0010*/ 	.short	0x0002
        /*0012*/ 	.short	0x000c
        /*0014*/ 	.byte	0x00, 0xf0, 0x05, 0x00


	//----- nvinfo : EIATTR_KPARAM_INFO
	.align		4
.L_110:
        /*0018*/ 	.byte	0x04, 0x17
        /*001a*/ 	.short	(.L_112 - .L_111)
.L_111:
        /*001c*/ 	.word	0x00000000
        /*0020*/ 	.short	0x0001
        /*0022*/ 	.short	0x0008
        /*0024*/ 	.byte	0x00, 0xf0, 0x11, 0x00


	//----- nvinfo : EIATTR_KPARAM_INFO
	.align		4
.L_112:
        /*0028*/ 	.byte	0x04, 0x17
        /*002a*/ 	.short	(.L_114 - .L_113)
.L_113:
        /*002c*/ 	.word	0x00000000
        /*0030*/ 	.short	0x0000
        /*0032*/ 	.short	0x0000
        /*0034*/ 	.byte	0x00, 0xf0, 0x21, 0x00


	//----- nvinfo : EIATTR_SPARSE_MMA_MASK
	.align		4
.L_114:
        /*0038*/ 	.byte	0x03, 0x50
        /*003a*/ 	.short	0x0000


	//----- nvinfo : EIATTR_MAXREG_COUNT
	.align		4
        /*003c*/ 	.byte	0x03, 0x1b
        /*003e*/ 	.short	0x00ff


	//----- nvinfo : EIATTR_EXTERNS
	.align		4
        /*0040*/ 	.byte	0x04, 0x0f
        /*0042*/ 	.short	(.L_116 - .L_115)


	//   ....[0]....
	.align		4
.L_115:
        /*0044*/ 	.word	index@(vprintf)


	//----- nvinfo : EIATTR_MERCURY_ISA_VERSION
	.align		4
.L_116:
        /*0048*/ 	.byte	0x03, 0x5f
        /*004a*/ 	.short	0x0101


	//----- nvinfo : EIATTR_VRC_CTA_INIT_COUNT
	.align		4
        /*004c*/ 	.byte	0x02, 0x4a
	.zero		1
	.zero		1


	//----- nvinfo : EIATTR_SYSCALL_OFFSETS
	.align		4
        /*0050*/ 	.byte	0x04, 0x46
        /*0052*/ 	.short	(.L_118 - .L_117)


	//   ....[0]....
.L_117:
        /*0054*/ 	.word	0x00000170


	//----- nvinfo : EIATTR_EXIT_INSTR_OFFSETS
	.align		4
.L_118:
        /*0058*/ 	.byte	0x04, 0x1c
        /*005a*/ 	.short	(.L_120 - .L_119)


	//   ....[0]....
.L_119:
        /*005c*/ 	.word	0x00000070


	//   ....[1]....
        /*0060*/ 	.word	0x00000180


	//----- nvinfo : EIATTR_CBANK_PARAM_SIZE
	.align		4
.L_120:
        /*0064*/ 	.byte	0x03, 0x19
        /*0066*/ 	.short	0x000d


	//----- nvinfo : EIATTR_PARAM_CBANK
	.align		4
        /*0068*/ 	.byte	0x04, 0x0a
        /*006a*/ 	.short	(.L_122 - .L_121)
	.align		4
.L_121:
        /*006c*/ 	.word	index@(.nv.constant0._Z7kernel1mib)
        /*0070*/ 	.short	0x0380
        /*0072*/ 	.short	0x000d


	//----- nvinfo : EIATTR_SW_WAR
	.align		4
.L_122:
        /*0074*/ 	.byte	0x04, 0x36
        /*0076*/ 	.short	(.L_124 - .L_123)
.L_123:
        /*0078*/ 	.word	0x00000008
.L_124:


//--------------------- .nv.callgraph             --------------------------
	.section	.nv.callgraph,"",@"SHT_CUDA_CALLGRAPH"
	.align	4
	.sectionentsize	8
	.align		4
        /*0000*/ 	.word	0x00000000
	.align		4
        /*0004*/ 	.word	0xffffffff
	.align		4
        /*0008*/ 	.word	index@(_Z7kernel5mib)
	.align		4
        /*000c*/ 	.word	index@(vprintf)
	.align		4
        /*0010*/ 	.word	index@(_Z7kernel4mib)
	.align		4
        /*0014*/ 	.word	index@(vprintf)
	.align		4
        /*0018*/ 	.word	index@(_Z7kernel3mib)
	.align		4
        /*001c*/ 	.word	index@(vprintf)
	.align		4
        /*0020*/ 	.word	index@(_Z7kernel2mib)
	.align		4
        /*0024*/ 	.word	index@(vprintf)
	.align		4
        /*0028*/ 	.word	index@(_Z7kernel1mib)
	.align		4
        /*002c*/ 	.word	index@(vprintf)
	.align		4
        /*0030*/ 	.word	0x00000000
	.align		4
        /*0034*/ 	.word	0xfffffffe
	.align		4
        /*0038*/ 	.word	0x00000000
	.align		4
        /*003c*/ 	.word	0xfffffffd
	.align		4
        /*0040*/ 	.word	0x00000000
	.align		4
        /*0044*/ 	.word	0xfffffffc


//--------------------- .nv.constant4             --------------------------
	.section	.nv.constant4,"a",@progbits
	.align	8
	.align		8
.nv.constant4:
        /*0000*/ 	.dword	vprintf
	.align		8
        /*0008*/ 	.dword	$str
	.align		8
        /*0010*/ 	.dword	$str$1
	.align		8
        /*0018*/ 	.dword	$str$2
	.align		8
        /*0020*/ 	.dword	$str$3
	.align		8
        /*0028*/ 	.dword	$str$4


//--------------------- .text._Z7kernel5mib       --------------------------
	.section	.text._Z7kernel5mib,"ax",@progbits
	.align	128
        .global         _Z7kernel5mib
        .type           _Z7kernel5mib,@function
        .size           _Z7kernel5mib,(.L_x_10 - _Z7kernel5mib)
        .other          _Z7kernel5mib,@"STO_CUDA_ENTRY STV_DEFAULT"
_Z7kernel5mib:
.text._Z7kernel5mib:
[----:B------:R-:W0:Y:S01]  /*0000*/  LDC R1, c[0x0][0x37c] ;  /* 0x0000df00ff017b82 */ /* 0x000e220000000800 */
[----:B------:R-:W1:Y:S01]  /*0010*/  LDCU.U8 UR4, c[0x0][0x38c] ;  /* 0x00007180ff0477ac */ /* 0x000e620008000000 */
[----:B0-----:R-:W-:Y:S01]  /*0020*/  VIADD R1, R1, 0xffffffe8 ;  /* 0xffffffe801017836 */ /* 0x001fe20000000000 */
[----:B------:R-:W0:Y:S01]  /*0030*/  LDCU UR5, c[0x0][0x2f8] ;  /* 0x00005f00ff0577ac */ /* 0x000e220008000800 */
[----:B-1----:R-:W-:-:S03]  /*0040*/  UPRMT UR4, UR4, 0x8880, URZ ;  /* 0x0000888004047896 */ /* 0x002fc600080000ff */
[----:B0-----:R-:W-:-:S03]  /*0050*/  IADD3 R6, P1, PT, R1, UR5, RZ ;  /* 0x0000000501067c10 */ /* 0x001fc6000ff3e0ff */
[----:B------:R-:W-:-:S13]  /*0060*/  ISETP.NE.AND P0, PT, RZ, UR4, PT ;  /* 0x00000004ff007c0c */ /* 0x000fda000bf05270 */
[----:B------:R-:W-:Y:S05]  /*0070*/  @!P0 EXIT ;  /* 0x000000000000894d */ /* 0x000fea0003800000 */
[----:B------:R-:W0:Y:S01]  /*0080*/  S2R R8, SR_CTAID.X ;  /* 0x0000000000087919 */ /* 0x000e220000002500 */
[----:B------:R-:W1:Y:S01]  /*0090*/  LDC.64 R12, c[0x0][0x380] ;  /* 0x0000e000ff0c7b82 */ /* 0x000e620000000a00 */
[----:B------:R-:W-:Y:S01]  /*00a0*/  MOV R0, 0x0 ;  /* 0x0000000000007802 */ /* 0x000fe20000000f00 */
[----:B------:R-:W2:Y:S01]  /*00b0*/  LDCU UR4, c[0x0][0x2fc] ;  /* 0x00005f80ff0477ac */ /* 0x000ea20008000800 */
[----:B------:R-:W0:Y:S01]  /*00c0*/  S2R R9, SR_TID.X ;  /* 0x0000000000097919 */ /* 0x000e220000002100 */
[----:B------:R-:W3:Y:S04]  /*00d0*/  LDCU.64 UR6, c[0x4][0x28] ;  /* 0x01000500ff0677ac */ /* 0x000ee80008000a00 */
[----:B------:R-:W4:Y:S08]  /*00e0*/  LDC R10, c[0x0][0x388] ;  /* 0x0000e200ff0a7b82 */ /* 0x000f300000000800 */
[----:B------:R5:W5:Y:S01]  /*00f0*/  LDC.64 R2, c[0x4][R0] ;  /* 0x0100000000027b82 */ /* 0x000b620000000a00 */
[----:B--2---:R-:W-:Y:S01]  /*0100*/  IMAD.X R7, RZ, RZ, UR4, P1 ;  /* 0x00000004ff077e24 */ /* 0x004fe200088e06ff */
[----:B-1----:R1:W-:Y:S01]  /*0110*/  STL.64 [R1+0x10], R12 ;  /* 0x0000100c01007387 */ /* 0x0023e20000100a00 */
[----:B---3--:R-:W-:-:S02]  /*0120*/  IMAD.U32 R4, RZ, RZ, UR6 ;  /* 0x00000006ff047e24 */ /* 0x008fc4000f8e00ff */
[----:B------:R-:W-:Y:S01]  /*0130*/  IMAD.U32 R5, RZ, RZ, UR7 ;  /* 0x00000007ff057e24 */ /* 0x000fe2000f8e00ff */
[----:B----4-:R1:W-:Y:S04]  /*0140*/  STL [R1+0x8], R10 ;  /* 0x0000080a01007387 */ /* 0x0103e80000100800 */
[----:B0-----:R1:W-:Y:S02]  /*0150*/  STL.64 [R1], R8 ;  /* 0x0000000801007387 */ /* 0x0013e40000100a00 */
[----:B------:R-:W-:-:S07]  /*0160*/  LEPC R20, `(.L_x_0) ;  /* 0x000000001014794e */ /* 0x000fce0000000000 */
[----:B-1---5:R-:W-:Y:S05]  /*0170*/  CALL.ABS.NOINC R2 ;  /* 0x0000000002007343 */ /* 0x022fea0003c00000 */
.L_x_0:
[----:B------:R-:W-:Y:S05]  /*0180*/  EXIT ;  /* 0x000000000000794d */ /* 0x000fea0003800000 */
.L_x_1:
[----:B------:R-:W-:-:S00]  /*0190*/  BRA `(.L_x_1) ;  /* 0xfffffffc00fc7947 */ /* 0x000fc0000383ffff */
[----:B------:R-:W-:-:S00]  /*01a0*/  NOP ;  /* 0x0000000000007918 */ /* 0x000fc00000000000 */
        /* <DEDUP_REMOVED lines=13> */
.L_x_10:


//--------------------- .text._Z7kernel4mib       --------------------------
	.section	.text._Z7kernel4mib,"ax",@progbits
	.align	128
        .global         _Z7kernel4mib
        .type           _Z7kernel4mib,@function
        .size           _Z7kernel4mib,(.L_x_11 - _Z7kernel4mib)
        .other          _Z7kernel4mib,@"STO_CUDA_ENTRY STV_DEFAULT"
_Z7kernel4mib:
.text._Z7kernel4mib:
        /* <DEDUP_REMOVED lines=24> */
.L_x_2:
[----:B------:R-:W-:Y:S05]  /*0180*/  EXIT ;  /* 0x000000000000794d */ /* 0x000fea0003800000 */
.L_x_3:
        /* <DEDUP_REMOVED lines=15> */
.L_x_11:


//--------------------- .text._Z7kernel3mib       --------------------------
	.section	.text._Z7kernel3mib,"ax",@progbits
	.align	128
        .global         _Z7kernel3mib
        .type           _Z7kernel3mib,@function
        .size           _Z7kernel3mib,(.L_x_12 - _Z7kernel3mib)
        .other          _Z7kernel3mib,@"STO_CUDA_ENTRY STV_DEFAULT"
_Z7kernel3mib:
.text._Z7kernel3mib:
        /* <DEDUP_REMOVED lines=24> */
.L_x_4:
[----:B------:R-:W-:Y:S05]  /*0180*/  EXIT ;  /* 0x000000000000794d */ /* 0x000fea0003800000 */
.L_x_5:
        /* <DEDUP_REMOVED lines=15> */
.L_x_12:


//--------------------- .text._Z7kernel2mib       --------------------------
	.section	.text._Z7kernel2mib,"ax",@progbits
	.align	128
        .global         _Z7kernel2mib
        .type           _Z7kernel2mib,@function
        .size           _Z7kernel2mib,(.L_x_13 - _Z7kernel2mib)
        .other          _Z7kernel2mib,@"STO_CUDA_ENTRY STV_DEFAULT"
_Z7kernel2mib:
.text._Z7kernel2mib:
        /* <DEDUP_REMOVED lines=24> */
.L_x_6:
[----:B------:R-:W-:Y:S05]  /*0180*/  EXIT ;  /* 0x000000000000794d */ /* 0x000fea0003800000 */
.L_x_7:
        /* <DEDUP_REMOVED lines=15> */
.L_x_13:


//--------------------- .text._Z7kernel1mib       --------------------------
	.section	.text._Z7kernel1mib,"ax",@progbits
	.align	128
        .global         _Z7kernel1mib
        .type           _Z7kernel1mib,@function
        .size           _Z7kernel1mib,(.L_x_14 - _Z7kernel1mib)
        .other          _Z7kernel1mib,@"STO_CUDA_ENTRY STV_DEFAULT"
_Z7kernel1mib:
.text._Z7kernel1mib:
        /* <DEDUP_REMOVED lines=24> */
.L_x_8:
[----:B------:R-:W-:Y:S05]  /*0180*/  EXIT ;  /* 0x000000000000794d */ /* 0x000fea0003800000 */
.L_x_9:
        /* <DEDUP_REMOVED lines=15> */
.L_x_14:


//--------------------- .nv.global.init           --------------------------
	.section	.nv.global.init,"aw",@progbits
.nv.global.init:
	.type		$str,@object
	.size		$str,($str$4 - $str)
$str:
        /*0000*/ 	.byte	0x5b, 0x4b, 0x45, 0x52, 0x4e, 0x45, 0x4c, 0x20, 0x31, 0x5d, 0x20, 0x47, 0x50, 0x55, 0x20, 0x42
        /*0010*/ 	.byte	0x6c, 0x6f, 0x63, 0x6b, 0x3a, 0x20, 0x25, 0x64, 0x20, 0x7c, 0x20, 0x47, 0x50, 0x55, 0x20, 0x54
        /*0020*/ 	.byte	0x68, 0x72, 0x65, 0x61, 0x64, 0x3a, 0x20, 0x25, 0x64, 0x20, 0x7c, 0x20, 0x43, 0x61, 0x6c, 0x6c
        /*0030*/ 	.byte	0x3a, 0x20, 0x25, 0x64, 0x20, 0x7c, 0x20, 0x50, 0x74, 0x68, 0x72, 0x65, 0x61, 0x64, 0x20, 0x49
        /*0040*/ 	.byte	0x44, 0x3a, 0x20, 0x25, 0x6c, 0x75, 0x0a, 0x00
	.type		$str$4,@object
	.size		$str$4,($str$2 - $str$4)
$str$4:
        /*0048*/ 	.byte	0x5b, 0x4b, 0x45, 0x52, 0x4e, 0x45, 0x4c, 0x20, 0x35, 0x5d, 0x20, 0x47, 0x50, 0x55, 0x20, 0x42
        /*0058*/ 	.byte	0x6c, 0x6f, 0x63, 0x6b, 0x3a, 0x20, 0x25, 0x64, 0x20, 0x7c, 0x20, 0x47, 0x50, 0x55, 0x20, 0x54
        /*0068*/ 	.byte	0x68, 0x72, 0x65, 0x61, 0x64, 0x3a, 0x20, 0x25, 0x64, 0x20, 0x7c, 0x20, 0x43, 0x61, 0x6c, 0x6c
        /*0078*/ 	.byte	0x3a, 0x20, 0x25, 0x64, 0x20, 0x7c, 0x20, 0x50, 0x74, 0x68, 0x72, 0x65, 0x61, 0x64, 0x20, 0x49
        /*0088*/ 	.byte	0x44, 0x3a, 0x20, 0x25, 0x6c, 0x75, 0x0a, 0x00
	.type		$str$2,@object
	.size		$str$2,($str$3 - $str$2)
$str$2:
        /*0090*/ 	.byte	0x5b, 0x4b, 0x45, 0x52, 0x4e, 0x45, 0x4c, 0x20, 0x33, 0x5d, 0x20, 0x47, 0x50, 0x55, 0x20, 0x42
        /*00a0*/ 	.byte	0x6c, 0x6f, 0x63, 0x6b, 0x3a, 0x20, 0x25, 0x64, 0x20, 0x7c, 0x20, 0x47, 0x50, 0x55, 0x20, 0x54
        /*00b0*/ 	.byte	0x68, 0x72, 0x65, 0x61, 0x64, 0x3a, 0x20, 0x25, 0x64, 0x20, 0x7c, 0x20, 0x43, 0x61, 0x6c, 0x6c
        /*00c0*/ 	.byte	0x3a, 0x20, 0x25, 0x64, 0x20, 0x7c, 0x20, 0x50, 0x74, 0x68, 0x72, 0x65, 0x61, 0x64, 0x20, 0x49
        /*00d0*/ 	.byte	0x44, 0x3a, 0x20, 0x25, 0x6c, 0x75, 0x0a, 0x00
	.type		$str$3,@object
	.size		$str$3,($str$1 - $str$3)
$str$3:
        /*00d8*/ 	.byte	0x5b, 0x4b, 0x45, 0x52, 0x4e, 0x45, 0x4c, 0x20, 0x34, 0x5d, 0x20, 0x47, 0x50, 0x55, 0x20, 0x42
        /*00e8*/ 	.byte	0x6c, 0x6f, 0x63, 0x6b, 0x3a, 0x20, 0x25, 0x64, 0x20, 0x7c, 0x20, 0x47, 0x50, 0x55, 0x20, 0x54
        /*00f8*/ 	.byte	0x68, 0x72, 0x65, 0x61, 0x64, 0x3a, 0x20, 0x25, 0x64, 0x20, 0x7c, 0x20, 0x43, 0x61, 0x6c, 0x6c
        /*0108*/ 	.byte	0x3a, 0x20, 0x25, 0x64, 0x20, 0x7c, 0x20, 0x50, 0x74, 0x68, 0x72, 0x65, 0x61, 0x64, 0x20, 0x49
        /*0118*/ 	.byte	0x44, 0x3a, 0x20, 0x25, 0x6c, 0x75, 0x0a, 0x00
	.type		$str$1,@object
	.size		$str$1,(.L_1 - $str$1)
$str$1:
        /*0120*/ 	.byte	0x5b, 0x4b, 0x45, 0x52, 0x4e, 0x45, 0x4c, 0x20, 0x32, 0x5d, 0x20, 0x47, 0x50, 0x55, 0x20, 0x42
        /*0130*/ 	.byte	0x6c, 0x6f, 0x63, 0x6b, 0x3a, 0x20, 0x25, 0x64, 0x20, 0x7c, 0x20, 0x47, 0x50, 0x55, 0x20, 0x54
        /*0140*/ 	.byte	0x68, 0x72, 0x65, 0x61, 0x64, 0x3a, 0x20, 0x25, 0x64, 0x20, 0x7c, 0x20, 0x43, 0x61, 0x6c, 0x6c
        /*0150*/ 	.byte	0x3a, 0x20, 0x25, 0x64, 0x20, 0x7c, 0x20, 0x50, 0x74, 0x68, 0x72, 0x65, 0x61, 0x64, 0x20, 0x49
        /*0160*/ 	.byte	0x44, 0x3a, 0x20, 0x25, 0x6c, 0x75, 0x0a, 0x00
.L_1:


//--------------------- .nv.shared.reserved.0     --------------------------
	.section	.nv.shared.reserved.0,"aw",@nobits
	.weak		__nv_reservedSMEM_offset_0_alias
	.size		__nv_reservedSMEM_offset_0_alias, 0, 64
	.other		__nv_reservedSMEM_offset_0_alias,@"STO_CUDA_RESERVED_SHARED STV_DEFAULT"
__nv_reservedSMEM_offset_0_alias:
	.zero		0
	.zero		64


//--------------------- .nv.constant0._Z7kernel5mib --------------------------
	.section	.nv.constant0._Z7kernel5mib,"a",@progbits
	.sectionflags	@""
	.align	4
.nv.constant0._Z7kernel5mib:
	.zero		909


//--------------------- .nv.constant0._Z7kernel4mib --------------------------
	.section	.nv.constant0._Z7kernel4mib,"a",@progbits
	.sectionflags	@""
	.align	4
.nv.constant0._Z7kernel4mib:
	.zero		909


//--------------------- .nv.constant0._Z7kernel3mib --------------------------
	.section	.nv.constant0._Z7kernel3mib,"a",@progbits
	.sectionflags	@""
	.align	4
.nv.constant0._Z7kernel3mib:
	.zero		909


//--------------------- .nv.constant0._Z7kernel2mib --------------------------
	.section	.nv.constant0._Z7kernel2mib,"a",@progbits
	.sectionflags	@""
	.align	4
.nv.constant0._Z7kernel2mib:
	.zero		909


//--------------------- .nv.constant0._Z7kernel1mib --------------------------
	.section	.nv.constant0._Z7kernel1mib,"a",@progbits
	.sectionflags	@""
	.align	4
.nv.constant0._Z7kernel1mib:
	.zero		909


//--------------------- SYMBOLS --------------------------

	.type		.nv.reservedSmem.offset0,@object
	.size		.nv.reservedSmem.offset0,0x4
	.type		vprintf,@function
